//
// Generated by NVIDIA NVVM Compiler
//
// Compiler Build ID: CL-36424714
// Cuda compilation tools, release 13.0, V13.0.88
// Based on NVVM 20.0.0
//

.version 9.0
.target sm_100
.address_size 64

	// .globl	_Z5test2PiS_S_S_S_S_

.visible .entry _Z5test2PiS_S_S_S_S_(
	.param .u64 .ptr .align 1 _Z5test2PiS_S_S_S_S__param_0,
	.param .u64 .ptr .align 1 _Z5test2PiS_S_S_S_S__param_1,
	.param .u64 .ptr .align 1 _Z5test2PiS_S_S_S_S__param_2,
	.param .u64 .ptr .align 1 _Z5test2PiS_S_S_S_S__param_3,
	.param .u64 .ptr .align 1 _Z5test2PiS_S_S_S_S__param_4,
	.param .u64 .ptr .align 1 _Z5test2PiS_S_S_S_S__param_5
)
{
	.reg .b32 	%r<8>;
	.reg .b64 	%rd<11>;

	ld.param.u64 	%rd1, [_Z5test2PiS_S_S_S_S__param_0];
	ld.param.u64 	%rd2, [_Z5test2PiS_S_S_S_S__param_2];
	ld.param.u64 	%rd3, [_Z5test2PiS_S_S_S_S__param_4];
	cvta.to.global.u64 	%rd4, %rd1;
	cvta.to.global.u64 	%rd5, %rd3;
	cvta.to.global.u64 	%rd6, %rd2;
	mov.u32 	%r1, %ctaid.x;
	mov.u32 	%r2, %ntid.x;
	mov.u32 	%r3, %tid.x;
	mad.lo.s32 	%r4, %r1, %r2, %r3;
	mul.wide.s32 	%rd7, %r4, 4;
	add.s64 	%rd8, %rd6, %rd7;
	ld.global.u32 	%r5, [%rd8];
	add.s64 	%rd9, %rd5, %rd7;
	ld.global.u32 	%r6, [%rd9];
	add.s32 	%r7, %r6, %r5;
	add.s64 	%rd10, %rd4, %rd7;
	st.global.u32 	[%rd10], %r7;
	ret;

}


// ===== COMPILED SASS (sm_100) =====

	.target	sm_100

	.elftype	@"ET_EXEC"


//--------------------- .note.nv.tkinfo           --------------------------
	.section	.note.nv.tkinfo,"",@"SHT_NOTE"
	.sectionflags	@"SHF_NOTE_NV_TKINFO"
	.tkinfo
        /*0018*/ 	.word	0x00000002
        /*0030*/ 	.string	""
        /*0030*/ 	.string	"ptxas"
        /*0030*/ 	.string	"Cuda compilation tools, release 13.0, V13.0.88"
        /*0030*/ 	.string	"Build cuda_13.0.r13.0/compiler.36424714_0"
        /*0030*/ 	.string	"-arch sm_100 -m 64 "



//--------------------- .note.nv.cuinfo           --------------------------
	.section	.note.nv.cuinfo,"",@"SHT_NOTE"
	.sectionflags	@"SHF_NOTE_NV_CUINFO"
        /*0018*/ 	.short	0x0002
        /*001a*/ 	.short	0x0064
        /*001c*/ 	.short	0x0082
	.zero		2


//--------------------- .nv.info                  --------------------------
	.section	.nv.info,"",@"SHT_CUDA_INFO"
	.align	4


	//----- nvinfo : EIATTR_REGCOUNT
	.align		4
        /*0000*/ 	.byte	0x04, 0x2f
        /*0002*/ 	.short	(.L_1 - .L_0)
	.align		4
.L_0:
        /*0004*/ 	.word	index@(_Z5test2PiS_S_S_S_S_)
        /*0008*/ 	.word	0x0000000c


	//----- nvinfo : EIATTR_FRAME_SIZE
	.align		4
.L_1:
        /*000c*/ 	.byte	0x04, 0x11
        /*000e*/ 	.short	(.L_3 - .L_2)
	.align		4
.L_2:
        /*0010*/ 	.word	index@(_Z5test2PiS_S_S_S_S_)
        /*0014*/ 	.word	0x00000000


	//----- nvinfo : EIATTR_MIN_STACK_SIZE
	.align		4
.L_3:
        /*0018*/ 	.byte	0x04, 0x12
        /*001a*/ 	.short	(.L_5 - .L_4)
	.align		4
.L_4:
        /*001c*/ 	.word	index@(_Z5test2PiS_S_S_S_S_)
        /*0020*/ 	.word	0x00000000
.L_5:


//--------------------- .nv.compat                --------------------------
	.section	.nv.compat,"",@"SHT_CUDA_COMPAT_INFO"
	.align	4
        /*0000*/ 	.byte	0x02, 0x09, 0x00, 0x00, 0x02, 0x02, 0x01, 0x00, 0x02, 0x05, 0x05, 0x00, 0x03, 0x07, 0x01, 0x01
        /*0010*/ 	.byte	0x02, 0x03, 0x00, 0x00, 0x02, 0x06, 0x01, 0x00, 0x04, 0x0b, 0x08, 0x00, 0x09, 0x00, 0x00, 0x00
        /*0020*/ 	.byte	0x00, 0x00, 0x00, 0x00


//--------------------- .nv.info._Z5test2PiS_S_S_S_S_ --------------------------
	.section	.nv.info._Z5test2PiS_S_S_S_S_,"",@"SHT_CUDA_INFO"
	.sectionflags	@""
	.align	4


	//----- nvinfo : EIATTR_CUDA_API_VERSION
	.align		4
        /*0000*/ 	.byte	0x04, 0x37
        /*0002*/ 	.short	(.L_7 - .L_6)
.L_6:
        /*0004*/ 	.word	0x00000082


	//----- nvinfo : EIATTR_KPARAM_INFO
	.align		4
.L_7:
        /*0008*/ 	.byte	0x04, 0x17
        /*000a*/ 	.short	(.L_9 - .L_8)
.L_8:
        /*000c*/ 	.word	0x00000000
        /*0010*/ 	.short	0x0005
        /*0012*/ 	.short	0x0028
        /*0014*/ 	.byte	0x00, 0xf5, 0x21, 0x00


	//----- nvinfo : EIATTR_KPARAM_INFO
	.align		4
.L_9:
        /*0018*/ 	.byte	0x04, 0x17
        /*001a*/ 	.short	(.L_11 - .L_10)
.L_10:
        /*001c*/ 	.word	0x00000000
        /*0020*/ 	.short	0x0004
        /*0022*/ 	.short	0x0020
        /*0024*/ 	.byte	0x00, 0xf5, 0x21, 0x00


	//----- nvinfo : EIATTR_KPARAM_INFO
	.align		4
.L_11:
        /*0028*/ 	.byte	0x04, 0x17
        /*002a*/ 	.short	(.L_13 - .L_12)
.L_12:
        /*002c*/ 	.word	0x00000000
        /*0030*/ 	.short	0x0003
        /*0032*/ 	.short	0x0018
        /*0034*/ 	.byte	0x00, 0xf5, 0x21, 0x00


	//----- nvinfo : EIATTR_KPARAM_INFO
	.align		4
.L_13:
        /*0038*/ 	.byte	0x04, 0x17
        /*003a*/ 	.short	(.L_15 - .L_14)
.L_14:
        /*003c*/ 	.word	0x00000000
        /*0040*/ 	.short	0x0002
        /*0042*/ 	.short	0x0010
        /*0044*/ 	.byte	0x00, 0xf5, 0x21, 0x00


	//----- nvinfo : EIATTR_KPARAM_INFO
	.align		4
.L_15:
        /*0048*/ 	.byte	0x04, 0x17
        /*004a*/ 	.short	(.L_17 - .L_16)
.L_16:
        /*004c*/ 	.word	0x00000000
        /*0050*/ 	.short	0x0001
        /*0052*/ 	.short	0x0008
        /*0054*/ 	.byte	0x00, 0xf5, 0x21, 0x00


	//----- nvinfo : EIATTR_KPARAM_INFO
	.align		4
.L_17:
        /*0058*/ 	.byte	0x04, 0x17
        /*005a*/ 	.short	(.L_19 - .L_18)
.L_18:
        /*005c*/ 	.word	0x00000000
        /*0060*/ 	.short	0x0000
        /*0062*/ 	.short	0x0000
        /*0064*/ 	.byte	0x00, 0xf5, 0x21, 0x00


	//----- nvinfo : EIATTR_SPARSE_MMA_MASK
	.align		4
.L_19:
        /*0068*/ 	.byte	0x03, 0x50
        /*006a*/ 	.short	0x0000


	//----- nvinfo : EIATTR_MAXREG_COUNT
	.align		4
        /*006c*/ 	.byte	0x03, 0x1b
        /*006e*/ 	.short	0x00ff


	//----- nvinfo : EIATTR_MERCURY_ISA_VERSION
	.align		4
        /*0070*/ 	.byte	0x03, 0x5f
        /*0072*/ 	.short	0x0101


	//----- nvinfo : EIATTR_VRC_CTA_INIT_COUNT
	.align		4
        /*0074*/ 	.byte	0x02, 0x4a
	.zero		1
	.zero		1


	//----- nvinfo : EIATTR_EXIT_INSTR_OFFSETS
	.align		4
        /*0078*/ 	.byte	0x04, 0x1c
        /*007a*/ 	.short	(.L_21 - .L_20)


	//   ....[0]....
.L_20:
        /*007c*/ 	.word	0x00000100


	//----- nvinfo : EIATTR_CBANK_PARAM_SIZE
	.align		4
.L_21:
        /*0080*/ 	.byte	0x03, 0x19
        /*0082*/ 	.short	0x0030


	//----- nvinfo : EIATTR_PARAM_CBANK
	.align		4
        /*0084*/ 	.byte	0x04, 0x0a
        /*0086*/ 	.short	(.L_23 - .L_22)
	.align		4
.L_22:
        /*0088*/ 	.word	index@(.nv.constant0._Z5test2PiS_S_S_S_S_)
        /*008c*/ 	.short	0x0380
        /*008e*/ 	.short	0x0030


	//----- nvinfo : EIATTR_SW_WAR
	.align		4
.L_23:
        /*0090*/ 	.byte	0x04, 0x36
        /*0092*/ 	.short	(.L_25 - .L_24)
.L_24:
        /*0094*/ 	.word	0x00000008
.L_25:


//--------------------- .nv.callgraph             --------------------------
	.section	.nv.callgraph,"",@"SHT_CUDA_CALLGRAPH"
	.align	4
	.sectionentsize	8
	.align		4
        /*0000*/ 	.word	0x00000000
	.align		4
        /*0004*/ 	.word	0xffffffff
	.align		4
        /*0008*/ 	.word	0x00000000
	.align		4
        /*000c*/ 	.word	0xfffffffe
	.align		4
        /*0010*/ 	.word	0x00000000
	.align		4
        /*0014*/ 	.word	0xfffffffd
	.align		4
        /*0018*/ 	.word	0x00000000
	.align		4
        /*001c*/ 	.word	0xfffffffc


//--------------------- .text._Z5test2PiS_S_S_S_S_ --------------------------
	.section	.text._Z5test2PiS_S_S_S_S_,"ax",@progbits
	.align	128
        .global         _Z5test2PiS_S_S_S_S_
        .type           _Z5test2PiS_S_S_S_S_,@function
        .size           _Z5test2PiS_S_S_S_S_,(.L_x_1 - _Z5test2PiS_S_S_S_S_)
        .other          _Z5test2PiS_S_S_S_S_,@"STO_CUDA_ENTRY STV_DEFAULT"
_Z5test2PiS_S_S_S_S_:
.text._Z5test2PiS_S_S_S_S_:
[----:B------:R-:W-:Y:S01]  /*0000*/  LDC R1, c[0x0][0x37c] ;  /* 0x0000df00ff017b82 */ /* 0x000fe20000000800 */
[----:B------:R-:W0:Y:S07]  /*0010*/  S2R R0, SR_TID.X ;  /* 0x0000000000007919 */ /* 0x000e2e0000002100 */
[----:B------:R-:W0:Y:S01]  /*0020*/  S2UR UR6, SR_CTAID.X ;  /* 0x00000000000679c3 */ /* 0x000e220000002500 */
[----:B------:R-:W1:Y:S07]  /*0030*/  LDCU.64 UR4, c[0x0][0x358] ;  /* 0x00006b00ff0477ac */ /* 0x000e6e0008000a00 */
[----:B------:R-:W0:Y:S08]  /*0040*/  LDC R9, c[0x0][0x360] ;  /* 0x0000d800ff097b82 */ /* 0x000e300000000800 */
[----:B------:R-:W2:Y:S08]  /*0050*/  LDC.64 R2, c[0x0][0x390] ;  /* 0x0000e400ff027b82 */ /* 0x000eb00000000a00 */
[----:B------:R-:W3:Y:S01]  /*0060*/  LDC.64 R4, c[0x0][0x3a0] ;  /* 0x0000e800ff047b82 */ /* 0x000ee20000000a00 */
[----:B0-----:R-:W-:-:S07]  /*0070*/  IMAD R9, R9, UR6, R0 ;  /* 0x0000000609097c24 */ /* 0x001fce000f8e0200 */
[----:B------:R-:W0:Y:S01]  /*0080*/  LDC.64 R6, c[0x0][0x380] ;  /* 0x0000e000ff067b82 */ /* 0x000e220000000a00 */
[----:B--2---:R-:W-:-:S06]  /*0090*/  IMAD.WIDE R2, R9, 0x4, R2 ;  /* 0x0000000409027825 */ /* 0x004fcc00078e0202 */
[----:B-1----:R-:W2:Y:S01]  /*00a0*/  LDG.E R2, desc[UR4][R2.64] ;  /* 0x0000000402027981 */ /* 0x002ea2000c1e1900 */
[----:B---3--:R-:W-:-:S06]  /*00b0*/  IMAD.WIDE R4, R9, 0x4, R4 ;  /* 0x0000000409047825 */ /* 0x008fcc00078e0204 */
[----:B------:R-:W2:Y:S01]  /*00c0*/  LDG.E R5, desc[UR4][R4.64] ;  /* 0x0000000404057981 */ /* 0x000ea2000c1e1900 */
[----:B0-----:R-:W-:Y:S01]  /*00d0*/  IMAD.WIDE R6, R9, 0x4, R6 ;  /* 0x0000000409067825 */ /* 0x001fe200078e0206 */
[----:B--2---:R-:W-:-:S05]  /*00e0*/  IADD3 R9, PT, PT, R2, R5, RZ ;  /* 0x0000000502097210 */ /* 0x004fca0007ffe0ff */
[----:B------:R-:W-:Y:S01]  /*00f0*/  STG.E desc[UR4][R6.64], R9 ;  /* 0x0000000906007986 */ /* 0x000fe2000c101904 */
[----:B------:R-:W-:Y:S05]  /*0100*/  EXIT ;  /* 0x000000000000794d */ /* 0x000fea0003800000 */
.L_x_0:
[----:B------:R-:W-:-:S00]  /*0110*/  BRA `(.L_x_0) ;  /* 0xfffffffc00fc7947 */ /* 0x000fc0000383ffff */
[----:B------:R-:W-:-:S00]  /*0120*/  NOP ;  /* 0x0000000000007918 */ /* 0x000fc00000000000 */
        /* <DEDUP_REMOVED lines=13> */
.L_x_1:


//--------------------- .nv.shared.reserved.0     --------------------------
	.section	.nv.shared.reserved.0,"aw",@nobits
	.weak		__nv_reservedSMEM_offset_0_alias
	.size		__nv_reservedSMEM_offset_0_alias, 0, 64
	.other		__nv_reservedSMEM_offset_0_alias,@"STO_CUDA_RESERVED_SHARED STV_DEFAULT"
__nv_reservedSMEM_offset_0_alias:
	.zero		0
	.zero		64


//--------------------- .nv.constant0._Z5test2PiS_S_S_S_S_ --------------------------
	.section	.nv.constant0._Z5test2PiS_S_S_S_S_,"a",@progbits
	.sectionflags	@""
	.align	4
.nv.constant0._Z5test2PiS_S_S_S_S_:
	.zero		944


//--------------------- SYMBOLS --------------------------

	.type		.nv.reservedSmem.offset0,@object
	.size		.nv.reservedSmem.offset0,0x4
